	.headerflags	@"EF_CUDA_TEXMODE_UNIFIED EF_CUDA_64BIT_ADDRESS EF_CUDA_ACCELERATORS EF_CUDA_SM90 EF_CUDA_VIRTUAL_SM(EF_CUDA_SM90)"
	.elftype	@"ET_EXEC"


//--------------------- .nv.info                  --------------------------
	.section	.nv.info,"",@"SHT_CUDA_INFO"
	.align	4


	//----- nvinfo : EIATTR_REGCOUNT
	.align		4
        /*0000*/ 	.byte	0x04, 0x2f
        /*0002*/ 	.short	(.L_3 - .L_2)
	.align		4
.L_2:
        /*0004*/ 	.word	index@(triton_poi_fused__native_batch_norm_legit_no_training_add_3)
        /*0008*/ 	.word	0x00000024


	//----- nvinfo : EIATTR_MIN_STACK_SIZE
	.align		4
.L_3:
        /*000c*/ 	.byte	0x04, 0x12
        /*000e*/ 	.short	(.L_5 - .L_4)
	.align		4
.L_4:
        /*0010*/ 	.word	index@(triton_poi_fused__native_batch_norm_legit_no_training_add_3)
        /*0014*/ 	.word	0x00000000


	//----- nvinfo : EIATTR_FRAME_SIZE
	.align		4
.L_5:
        /*0018*/ 	.byte	0x04, 0x11
        /*001a*/ 	.short	(.L_7 - .L_6)
	.align		4
.L_6:
        /*001c*/ 	.word	index@(triton_poi_fused__native_batch_norm_legit_no_training_add_3)
        /*0020*/ 	.word	0x00000000


	//----- nvinfo : EIATTR_MIN_STACK_SIZE
	.align		4
.L_7:
        /*0024*/ 	.byte	0x04, 0x12
        /*0026*/ 	.short	(.L_9 - .L_8)
	.align		4
.L_8:
        /*0028*/ 	.word	index@(triton_poi_fused__native_batch_norm_legit_no_training_add_3)
        /*002c*/ 	.word	0x00000000
.L_9:


//--------------------- .nv.info.triton_poi_fused__native_batch_norm_legit_no_training_add_3 --------------------------
	.section	.nv.info.triton_poi_fused__native_batch_norm_legit_no_training_add_3,"",@"SHT_CUDA_INFO"
	.sectionflags	@""
	.align	4


	//----- nvinfo : EIATTR_CUDA_API_VERSION
	.align		4
        /*0000*/ 	.byte	0x04, 0x37
        /*0002*/ 	.short	(.L_11 - .L_10)
.L_10:
        /*0004*/ 	.word	0x0000007c


	//----- nvinfo : EIATTR_KPARAM_INFO
	.align		4
.L_11:
        /*0008*/ 	.byte	0x04, 0x17
        /*000a*/ 	.short	(.L_13 - .L_12)
.L_12:
        /*000c*/ 	.word	0x00000000
        /*0010*/ 	.short	0x0008
        /*0012*/ 	.short	0x003c
        /*0014*/ 	.byte	0x00, 0xf0, 0x11, 0x00


	//----- nvinfo : EIATTR_KPARAM_INFO
	.align		4
.L_13:
        /*0018*/ 	.byte	0x04, 0x17
        /*001a*/ 	.short	(.L_15 - .L_14)
.L_14:
        /*001c*/ 	.word	0x00000000
        /*0020*/ 	.short	0x0007
        /*0022*/ 	.short	0x0038
        /*0024*/ 	.byte	0x00, 0xf0, 0x11, 0x00


	//----- nvinfo : EIATTR_KPARAM_INFO
	.align		4
.L_15:
        /*0028*/ 	.byte	0x04, 0x17
        /*002a*/ 	.short	(.L_17 - .L_16)
.L_16:
        /*002c*/ 	.word	0x00000000
        /*0030*/ 	.short	0x0006
        /*0032*/ 	.short	0x0030
        /*0034*/ 	.byte	0x00, 0xf4, 0x21, 0x00


	//----- nvinfo : EIATTR_KPARAM_INFO
	.align		4
.L_17:
        /*0038*/ 	.byte	0x04, 0x17
        /*003a*/ 	.short	(.L_19 - .L_18)
.L_18:
        /*003c*/ 	.word	0x00000000
        /*0040*/ 	.short	0x0005
        /*0042*/ 	.short	0x0028
        /*0044*/ 	.byte	0x00, 0xf4, 0x21, 0x00


	//----- nvinfo : EIATTR_KPARAM_INFO
	.align		4
.L_19:
        /*0048*/ 	.byte	0x04, 0x17
        /*004a*/ 	.short	(.L_21 - .L_20)
.L_20:
        /*004c*/ 	.word	0x00000000
        /*0050*/ 	.short	0x0004
        /*0052*/ 	.short	0x0020
        /*0054*/ 	.byte	0x00, 0xf4, 0x21, 0x00


	//----- nvinfo : EIATTR_KPARAM_INFO
	.align		4
.L_21:
        /*0058*/ 	.byte	0x04, 0x17
        /*005a*/ 	.short	(.L_23 - .L_22)
.L_22:
        /*005c*/ 	.word	0x00000000
        /*0060*/ 	.short	0x0003
        /*0062*/ 	.short	0x0018
        /*0064*/ 	.byte	0x00, 0xf4, 0x21, 0x00


	//----- nvinfo : EIATTR_KPARAM_INFO
	.align		4
.L_23:
        /*0068*/ 	.byte	0x04, 0x17
        /*006a*/ 	.short	(.L_25 - .L_24)
.L_24:
        /*006c*/ 	.word	0x00000000
        /*0070*/ 	.short	0x0002
        /*0072*/ 	.short	0x0010
        /*0074*/ 	.byte	0x00, 0xf4, 0x21, 0x00


	//----- nvinfo : EIATTR_KPARAM_INFO
	.align		4
.L_25:
        /*0078*/ 	.byte	0x04, 0x17
        /*007a*/ 	.short	(.L_27 - .L_26)
.L_26:
        /*007c*/ 	.word	0x00000000
        /*0080*/ 	.short	0x0001
        /*0082*/ 	.short	0x0008
        /*0084*/ 	.byte	0x00, 0xf4, 0x21, 0x00


	//----- nvinfo : EIATTR_KPARAM_INFO
	.align		4
.L_27:
        /*0088*/ 	.byte	0x04, 0x17
        /*008a*/ 	.short	(.L_29 - .L_28)
.L_28:
        /*008c*/ 	.word	0x00000000
        /*0090*/ 	.short	0x0000
        /*0092*/ 	.short	0x0000
        /*0094*/ 	.byte	0x00, 0xf4, 0x21, 0x00


	//----- nvinfo : EIATTR_SPARSE_MMA_MASK
	.align		4
.L_29:
        /*0098*/ 	.byte	0x03, 0x50
        /*009a*/ 	.short	0x0000


	//----- nvinfo : EIATTR_MAXREG_COUNT
	.align		4
        /*009c*/ 	.byte	0x03, 0x1b
        /*009e*/ 	.short	0x00ff


	//----- nvinfo : EIATTR_EXIT_INSTR_OFFSETS
	.align		4
        /*00a0*/ 	.byte	0x04, 0x1c
        /*00a2*/ 	.short	(.L_31 - .L_30)


	//   ....[0]....
.L_30:
        /*00a4*/ 	.word	0x00000df0


	//   ....[1]....
        /*00a8*/ 	.word	0x00000e60


	//----- nvinfo : EIATTR_REQNTID
	.align		4
.L_31:
        /*00ac*/ 	.byte	0x04, 0x10
        /*00ae*/ 	.short	(.L_33 - .L_32)
.L_32:
        /*00b0*/ 	.word	0x00000080
        /*00b4*/ 	.word	0x00000001
        /*00b8*/ 	.word	0x00000001


	//----- nvinfo : EIATTR_CBANK_PARAM_SIZE
	.align		4
.L_33:
        /*00bc*/ 	.byte	0x03, 0x19
        /*00be*/ 	.short	0x0040


	//----- nvinfo : EIATTR_PARAM_CBANK
	.align		4
        /*00c0*/ 	.byte	0x04, 0x0a
        /*00c2*/ 	.short	(.L_35 - .L_34)
	.align		4
.L_34:
        /*00c4*/ 	.word	index@(.nv.constant0.triton_poi_fused__native_batch_norm_legit_no_training_add_3)
        /*00c8*/ 	.short	0x0210
        /*00ca*/ 	.short	0x0040


	//----- nvinfo : EIATTR_SW_WAR
	.align		4
.L_35:
        /*00cc*/ 	.byte	0x04, 0x36
        /*00ce*/ 	.short	(.L_37 - .L_36)
.L_36:
        /*00d0*/ 	.word	0x00000008
.L_37:


//--------------------- .nv.callgraph             --------------------------
	.section	.nv.callgraph,"",@"SHT_CUDA_CALLGRAPH"
	.align	4
	.sectionentsize	8
	.align		4
        /*0000*/ 	.word	0x00000000
	.align		4
        /*0004*/ 	.word	0xffffffff
	.align		4
        /*0008*/ 	.word	0x00000000
	.align		4
        /*000c*/ 	.word	0xfffffffe
	.align		4
        /*0010*/ 	.word	0x00000000
	.align		4
        /*0014*/ 	.word	0xfffffffd
	.align		4
        /*0018*/ 	.word	0x00000000
	.align		4
        /*001c*/ 	.word	0xfffffffc


//--------------------- .nv.constant4             --------------------------
	.section	.nv.constant4,"a",@progbits
	.align	8
	.align		8
.nv.constant4:
        /*0000*/ 	.dword	_$_str
	.align		8
        /*0008*/ 	.dword	_$_str_$_2


//--------------------- .text.triton_poi_fused__native_batch_norm_legit_no_training_add_3 --------------------------
	.section	.text.triton_poi_fused__native_batch_norm_legit_no_training_add_3,"ax",@progbits
	.sectionflags	@"SHF_BARRIERS=1"
	.align	128
        .global         triton_poi_fused__native_batch_norm_legit_no_training_add_3
        .type           triton_poi_fused__native_batch_norm_legit_no_training_add_3,@function
        .size           triton_poi_fused__native_batch_norm_legit_no_training_add_3,(.L_x_1 - triton_poi_fused__native_batch_norm_legit_no_training_add_3)
        .other          triton_poi_fused__native_batch_norm_legit_no_training_add_3,@"STO_CUDA_ENTRY STV_DEFAULT"
triton_poi_fused__native_batch_norm_legit_no_training_add_3:
.text.triton_poi_fused__native_batch_norm_legit_no_training_add_3:
[----:B------:R-:W0:Y:S01]  /*0000*/  LDC R1, c[0x0][0x28] ;  /* 0x00000a00ff017b82 */ /* 0x000e220000000800 */
[----:B------:R-:W1:Y:S07]  /*0010*/  S2R R22, SR_TID.X ;  /* 0x0000000000167919 */ /* 0x000e6e0000002100 */
[----:B------:R-:W2:Y:S01]  /*0020*/  LDC.64 R16, c[0x0][0x210] ;  /* 0x00008400ff107b82 */ /* 0x000ea20000000a00 */
[----:B------:R-:W-:Y:S02]  /*0030*/  CS2R R8, SRZ ;  /* 0x0000000000087805 */ /* 0x000fe4000001ff00 */
[----:B------:R-:W-:Y:S01]  /*0040*/  CS2R R10, SRZ ;  /* 0x00000000000a7805 */ /* 0x000fe2000001ff00 */
[----:B------:R-:W3:Y:S01]  /*0050*/  S2R R4, SR_CTAID.X ;  /* 0x0000000000047919 */ /* 0x000ee20000002500 */
[----:B------:R-:W-:Y:S01]  /*0060*/  ULDC.64 UR6, c[0x0][0x208] ;  /* 0x0000820000067ab9 */ /* 0x000fe20000000a00 */
[----:B------:R-:W-:-:S02]  /*0070*/  CS2R R12, SRZ ;  /* 0x00000000000c7805 */ /* 0x000fc4000001ff00 */
[----:B------:R-:W-:Y:S01]  /*0080*/  CS2R R14, SRZ ;  /* 0x00000000000e7805 */ /* 0x000fe2000001ff00 */
[----:B------:R-:W4:Y:S01]  /*0090*/  S2R R18, SR_CTAID.Y ;  /* 0x0000000000127919 */ /* 0x000f220000002600 */
[----:B-1----:R-:W-:Y:S01]  /*00a0*/  SHF.R.U32.HI R5, RZ, 0x4, R22 ;  /* 0x00000004ff057819 */ /* 0x002fe20000011616 */
[C---:B------:R-:W-:Y:S01]  /*00b0*/  IMAD.SHL.U32 R23, R22.reuse, 0x4, RZ ;  /* 0x0000000416177824 */ /* 0x040fe200078e00ff */
[----:B------:R-:W-:Y:S01]  /*00c0*/  LOP3.LUT R3, R22, 0x40, RZ, 0xc0, !PT ;  /* 0x0000004016037812 */ /* 0x000fe200078ec0ff */
[----:B---3--:R-:W-:Y:S01]  /*00d0*/  IMAD.SHL.U32 R4, R4, 0x40, RZ ;  /* 0x0000004004047824 */ /* 0x008fe200078e00ff */
[----:B------:R-:W-:Y:S02]  /*00e0*/  SGXT.U32 R5, R5, 0x2 ;  /* 0x000000020505781a */ /* 0x000fe40000000000 */
[----:B------:R-:W-:Y:S01]  /*00f0*/  SHF.R.U32.HI R0, RZ, 0x4, R3 ;  /* 0x00000004ff007819 */ /* 0x000fe20000011603 */
[----:B----4-:R-:W-:Y:S01]  /*0100*/  IMAD.SHL.U32 R18, R18, 0x10, RZ ;  /* 0x0000001012127824 */ /* 0x010fe200078e00ff */
[----:B------:R-:W-:-:S02]  /*0110*/  LOP3.LUT R7, R4, 0x3c, R23, 0xf8, !PT ;  /* 0x0000003c04077812 */ /* 0x000fc400078ef817 */
[----:B------:R-:W-:Y:S02]  /*0120*/  LOP3.LUT R5, R5, R0, RZ, 0xfc, !PT ;  /* 0x0000000005057212 */ /* 0x000fe400078efcff */
[----:B------:R-:W-:Y:S02]  /*0130*/  ISETP.GE.AND P0, PT, R7, 0x40, PT ;  /* 0x000000400700780c */ /* 0x000fe40003f06270 */
[----:B------:R-:W-:Y:S02]  /*0140*/  LOP3.LUT R2, R18, R5, RZ, 0xfc, !PT ;  /* 0x0000000512027212 */ /* 0x000fe400078efcff */
[----:B------:R-:W-:Y:S02]  /*0150*/  LOP3.LUT R6, R18, 0x8, R5, 0xfe, !PT ;  /* 0x0000000812067812 */ /* 0x000fe400078efe05 */
[C---:B------:R-:W-:Y:S01]  /*0160*/  ISETP.LT.AND P1, PT, R2.reuse, 0x10, !P0 ;  /* 0x000000100200780c */ /* 0x040fe20004721270 */
[--C-:B------:R-:W-:Y:S01]  /*0170*/  IMAD R2, R2, 0x40, R7.reuse ;  /* 0x0000004002027824 */ /* 0x100fe200078e0207 */
[C---:B------:R-:W-:Y:S01]  /*0180*/  ISETP.LT.AND P0, PT, R6.reuse, 0x10, !P0 ;  /* 0x000000100600780c */ /* 0x040fe20004701270 */
[----:B------:R-:W-:-:S02]  /*0190*/  IMAD R0, R6, 0x40, R7 ;  /* 0x0000004006007824 */ /* 0x000fc400078e0207 */
[----:B--2---:R-:W-:-:S04]  /*01a0*/  IMAD.WIDE R6, R2, 0x4, R16 ;  /* 0x0000000402067825 */ /* 0x004fc800078e0210 */
[----:B------:R-:W-:-:S04]  /*01b0*/  IMAD.WIDE R16, R0, 0x4, R16 ;  /* 0x0000000400107825 */ /* 0x000fc800078e0210 */
[----:B------:R1:W2:Y:S04]  /*01c0*/  @P1 LDG.E.EL.128 R8, desc[UR6][R6.64] ;  /* 0x0000000606081981 */ /* 0x0002a8000c2e1d00 */
[----:B------:R3:W4:Y:S01]  /*01d0*/  @P0 LDG.E.EL.128 R12, desc[UR6][R16.64] ;  /* 0x00000006100c0981 */ /* 0x000722000c2e1d00 */
[----:B------:R-:W5:Y:S01]  /*01e0*/  S2UR UR5, SR_CgaCtaId ;  /* 0x00000000000579c3 */ /* 0x000f620000008800 */
[----:B------:R-:W-:Y:S01]  /*01f0*/  IMAD.SHL.U32 R19, R22, 0x40, RZ ;  /* 0x0000004016137824 */ /* 0x000fe200078e00ff */
[--C-:B------:R-:W-:Y:S01]  /*0200*/  SHF.R.U32.HI R20, RZ, 0x2, R22.reuse ;  /* 0x00000002ff147819 */ /* 0x100fe20000011616 */
[----:B------:R-:W-:Y:S01]  /*0210*/  UMOV UR4, 0x400 ;  /* 0x0000040000047882 */ /* 0x000fe20000000000 */
[----:B------:R-:W-:Y:S02]  /*0220*/  SHF.R.U32.HI R21, RZ, 0x2, R22 ;  /* 0x00000002ff157819 */ /* 0x000fe40000011616 */
[----:B------:R-:W-:-:S02]  /*0230*/  LOP3.LUT R24, R19, 0x3c0, RZ, 0xc0, !PT ;  /* 0x000003c013187812 */ /* 0x000fc400078ec0ff */
[----:B------:R-:W-:Y:S02]  /*0240*/  SGXT.U32 R20, R20, 0x2 ;  /* 0x000000021414781a */ /* 0x000fe40000000000 */
[----:B------:R-:W-:Y:S02]  /*0250*/  LOP3.LUT R5, R5, R24, RZ, 0xfc, !PT ;  /* 0x0000001805057212 */ /* 0x000fe400078efcff */
[C---:B------:R-:W-:Y:S02]  /*0260*/  LOP3.LUT R26, R24.reuse, 0x10, RZ, 0xfc, !PT ;  /* 0x00000010181a7812 */ /* 0x040fe400078efcff */
[----:B-1----:R-:W-:Y:S02]  /*0270*/  LOP3.LUT R6, R20, 0x4, R21, 0xf8, !PT ;  /* 0x0000000414067812 */ /* 0x002fe400078ef815 */
[C---:B------:R-:W-:Y:S02]  /*0280*/  LOP3.LUT R28, R24.reuse, 0x20, RZ, 0xfc, !PT ;  /* 0x00000020181c7812 */ /* 0x040fe400078efcff */
[----:B------:R-:W-:-:S02]  /*0290*/  LOP3.LUT R30, R24, 0x30, RZ, 0xfc, !PT ;  /* 0x00000030181e7812 */ /* 0x000fc400078efcff */
[-C--:B---3--:R-:W-:Y:S02]  /*02a0*/  LEA.HI R16, R24, R5.reuse, RZ, 0x1e ;  /* 0x0000000518107211 */ /* 0x088fe400078ff0ff */
[----:B------:R-:W-:Y:S01]  /*02b0*/  SHF.R.U32.HI R3, RZ, 0x2, R3 ;  /* 0x00000002ff037819 */ /* 0x000fe20000011603 */
[----:B-----5:R-:W-:Y:S01]  /*02c0*/  UPRMT UR4, UR5, 0x654, UR4 ;  /* 0x0000065405047896 */ /* 0x020fe20008000004 */
[----:B------:R-:W-:Y:S02]  /*02d0*/  LOP3.LUT R18, R18, 0xc, R23, 0xf8, !PT ;  /* 0x0000000c12127812 */ /* 0x000fe400078ef817 */
[----:B------:R-:W-:Y:S02]  /*02e0*/  LOP3.LUT R17, R6, 0x8, R21, 0xf8, !PT ;  /* 0x0000000806117812 */ /* 0x000fe400078ef815 */
[-C--:B------:R-:W-:Y:S02]  /*02f0*/  LEA.HI R7, R26, R5.reuse, RZ, 0x1e ;  /* 0x000000051a077211 */ /* 0x080fe400078ff0ff */
[----:B------:R-:W-:-:S02]  /*0300*/  LEA.HI R6, R28, R5, RZ, 0x1e ;  /* 0x000000051c067211 */ /* 0x000fc400078ff0ff */
[----:B------:R-:W-:Y:S01]  /*0310*/  LEA.HI R5, R30, R5, RZ, 0x1e ;  /* 0x000000051e057211 */ /* 0x000fe200078ff0ff */
[----:B------:R-:W1:Y:S01]  /*0320*/  LDC.64 R28, c[0x0][0x218] ;  /* 0x00008600ff1c7b82 */ /* 0x000e620000000a00 */
[----:B------:R-:W-:Y:S02]  /*0330*/  LEA R25, R16, UR4, 0x2 ;  /* 0x0000000410197c11 */ /* 0x000fe4000f8e10ff */
[----:B------:R-:W-:Y:S01]  /*0340*/  LOP3.LUT R17, R4, R17, R3, 0xfe, !PT ;  /* 0x0000001104117212 */ /* 0x000fe200078efe03 */
[C---:B------:R-:W-:Y:S01]  /*0350*/  IMAD.SHL.U32 R4, R18.reuse, 0x40, RZ ;  /* 0x0000004012047824 */ /* 0x040fe200078e00ff */
[----:B------:R-:W-:Y:S02]  /*0360*/  LEA R30, R7, UR4, 0x2 ;  /* 0x00000004071e7c11 */ /* 0x000fe4000f8e10ff */
[----:B------:R-:W-:Y:S02]  /*0370*/  ISETP.GE.AND P2, PT, R18, 0x10, PT ;  /* 0x000000101200780c */ /* 0x000fe40003f46270 */
[----:B------:R-:W-:-:S02]  /*0380*/  LEA R31, R6, UR4, 0x2 ;  /* 0x00000004061f7c11 */ /* 0x000fc4000f8e10ff */
[----:B------:R-:W-:Y:S02]  /*0390*/  CS2R R6, SRZ ;  /* 0x0000000000067805 */ /* 0x000fe4000001ff00 */
[----:B------:R-:W-:Y:S02]  /*03a0*/  LEA R18, R5, UR4, 0x2 ;  /* 0x0000000405127c11 */ /* 0x000fe4000f8e10ff */
[C---:B------:R-:W-:Y:S02]  /*03b0*/  ISETP.LT.AND P3, PT, R17.reuse, 0x40, !P2 ;  /* 0x000000401100780c */ /* 0x040fe40005761270 */
[C---:B------:R-:W-:Y:S01]  /*03c0*/  LOP3.LUT R19, R17.reuse, 0x20, RZ, 0xfc, !PT ;  /* 0x0000002011137812 */ /* 0x040fe200078efcff */
[----:B------:R-:W-:-:S03]  /*03d0*/  IMAD R17, R17, 0x4, R4 ;  /* 0x0000000411117824 */ /* 0x000fc600078e0204 */
[C---:B------:R-:W-:Y:S01]  /*03e0*/  ISETP.LT.AND P4, PT, R19.reuse, 0x40, !P2 ;  /* 0x000000401300780c */ /* 0x040fe20005781270 */
[----:B------:R-:W-:Y:S01]  /*03f0*/  IMAD R19, R19, 0x4, R4 ;  /* 0x0000000413137824 */ /* 0x000fe200078e0204 */
[----:B------:R-:W-:Y:S01]  /*0400*/  CS2R R4, SRZ ;  /* 0x0000000000047805 */ /* 0x000fe2000001ff00 */
[----:B------:R-:W3:Y:S01]  /*0410*/  @!P2 LDC.64 R26, c[0x0][0x220] ;  /* 0x00008800ff1aab82 */ /* 0x000ee20000000a00 */
[----:B-1----:R-:W-:-:S04]  /*0420*/  IMAD.WIDE R16, R17, 0x4, R28 ;  /* 0x0000000411107825 */ /* 0x002fc800078e021c */
[----:B------:R-:W-:Y:S01]  /*0430*/  IMAD.WIDE R28, R19, 0x4, R28 ;  /* 0x00000004131c7825 */ /* 0x000fe200078e021c */
[----:B--2---:R-:W-:Y:S04]  /*0440*/  STS [R25], R8 ;  /* 0x0000000819007388 */ /* 0x004fe80000000800 */
[----:B------:R-:W-:Y:S04]  /*0450*/  STS [R30+0x40], R9 ;  /* 0x000040091e007388 */ /* 0x000fe80000000800 */
[----:B------:R-:W-:Y:S04]  /*0460*/  STS [R31+0x80], R10 ;  /* 0x0000800a1f007388 */ /* 0x000fe80000000800 */
[----:B------:R-:W-:Y:S04]  /*0470*/  STS [R18+0xc0], R11 ;  /* 0x0000c00b12007388 */ /* 0x000fe80000000800 */
[----:B----4-:R1:W-:Y:S04]  /*0480*/  STS [R25+0x20], R12 ;  /* 0x0000200c19007388 */ /* 0x0103e80000000800 */
[----:B------:R-:W-:Y:S04]  /*0490*/  STS [R30+0x60], R13 ;  /* 0x0000600d1e007388 */ /* 0x000fe80000000800 */
[----:B------:R-:W-:Y:S01]  /*04a0*/  STS [R31+0xa0], R14 ;  /* 0x0000a00e1f007388 */ /* 0x000fe20000000800 */
[----:B-1----:R-:W1:Y:S03]  /*04b0*/  @!P2 LDC.64 R24, c[0x0][0x228] ;  /* 0x00008a00ff18ab82 */ /* 0x002e660000000a00 */
[----:B------:R2:W-:Y:S05]  /*04c0*/  STS [R18+0xe0], R15 ;  /* 0x0000e00f12007388 */ /* 0x0005ea0000000800 */
[----:B------:R-:W-:Y:S01]  /*04d0*/  BAR.SYNC.DEFER_BLOCKING 0x0 ;  /* 0x0000000000007b1d */ /* 0x000fe20000010000 */
[----:B--2---:R-:W-:-:S05]  /*04e0*/  CS2R R18, SRZ ;  /* 0x0000000000127805 */ /* 0x004fca000001ff00 */
[----:B------:R2:W4:Y:S01]  /*04f0*/  @P3 LDG.E.EL.128 R4, desc[UR6][R16.64] ;  /* 0x0000000610043981 */ /* 0x000522000c2e1d00 */
[----:B------:R-:W-:Y:S02]  /*0500*/  CS2R R12, SRZ ;  /* 0x00000000000c7805 */ /* 0x000fe4000001ff00 */
[----:B------:R-:W-:Y:S02]  /*0510*/  CS2R R14, SRZ ;  /* 0x00000000000e7805 */ /* 0x000fe4000001ff00 */
[----:B------:R-:W-:Y:S02]  /*0520*/  CS2R R8, SRZ ;  /* 0x0000000000087805 */ /* 0x000fe4000001ff00 */
[----:B------:R-:W-:Y:S02]  /*0530*/  CS2R R10, SRZ ;  /* 0x00000000000a7805 */ /* 0x000fe4000001ff00 */
[----:B---3--:R3:W4:Y:S01]  /*0540*/  @!P2 LDG.E.EL.128 R12, desc[UR6][R26.64] ;  /* 0x000000061a0ca981 */ /* 0x008722000c2e1d00 */
[----:B--2---:R-:W-:-:S03]  /*0550*/  CS2R R16, SRZ ;  /* 0x0000000000107805 */ /* 0x004fc6000001ff00 */
[----:B------:R-:W2:Y:S04]  /*0560*/  @P4 LDG.E.EL.128 R8, desc[UR6][R28.64] ;  /* 0x000000061c084981 */ /* 0x000ea8000c2e1d00 */
[----:B-1----:R-:W5:Y:S01]  /*0570*/  @!P2 LDG.E.EL.128 R16, desc[UR6][R24.64] ;  /* 0x000000061810a981 */ /* 0x002f62000c2e1d00 */
[----:B---3--:R-:W-:Y:S01]  /*0580*/  IMAD.MOV.U32 R27, RZ, RZ, 0x3e800000 ;  /* 0x3e800000ff1b7424 */ /* 0x008fe200078e00ff */
[----:B------:R-:W1:Y:S08]  /*0590*/  @!P2 LDC.64 R30, c[0x0][0x230] ;  /* 0x00008c00ff1eab82 */ /* 0x000e700000000a00 */
[----:B------:R-:W3:Y:S01]  /*05a0*/  @!P2 LDC.64 R32, c[0x0][0x238] ;  /* 0x00008e00ff20ab82 */ /* 0x000ee20000000a00 */
[----:B-----5:R-:W-:Y:S01]  /*05b0*/  FADD R16, R16, 9.9999997473787516356e-06 ;  /* 0x3727c5ac10107421 */ /* 0x020fe20000000000 */
[----:B------:R-:W-:Y:S01]  /*05c0*/  FADD R17, R17, 9.9999997473787516356e-06 ;  /* 0x3727c5ac11117421 */ /* 0x000fe20000000000 */
[----:B------:R-:W-:-:S04]  /*05d0*/  FADD R18, R18, 9.9999997473787516356e-06 ;  /* 0x3727c5ac12127421 */ /* 0x000fc80000000000 */
[----:B------:R-:W5:Y:S08]  /*05e0*/  MUFU.SQRT R16, R16 ;  /* 0x0000001000107308 */ /* 0x000f700000002000 */
[----:B------:R-:W1:Y:S01]  /*05f0*/  MUFU.SQRT R17, R17 ;  /* 0x0000001100117308 */ /* 0x000e620000002000 */
[----:B------:R-:W-:-:S07]  /*0600*/  FADD R19, R19, 9.9999997473787516356e-06 ;  /* 0x3727c5ac13137421 */ /* 0x000fce0000000000 */
[----:B------:R-:W2:Y:S01]  /*0610*/  MUFU.SQRT R18, R18 ;  /* 0x0000001200127308 */ /* 0x000ea20000002000 */
[C---:B-----5:R-:W-:Y:S02]  /*0620*/  FSETP.GT.AND P5, PT, R16.reuse, 8.50705917302346158658e+37, PT ;  /* 0x7e8000001000780b */ /* 0x060fe40003fa4000 */
[----:B------:R-:W-:Y:S02]  /*0630*/  FSETP.GEU.AND P6, PT, R16, 1.175494350822287508e-38, PT ;  /* 0x008000001000780b */ /* 0x000fe40003fce000 */
[----:B01----:R-:W-:-:S03]  /*0640*/  FSETP.GT.AND P3, PT, R17, 8.50705917302346158658e+37, PT ;  /* 0x7e8000001100780b */ /* 0x003fc60003f64000 */
[----:B------:R-:W0:Y:S01]  /*0650*/  MUFU.SQRT R19, R19 ;  /* 0x0000001300137308 */ /* 0x000e220000002000 */
[----:B------:R-:W-:Y:S02]  /*0660*/  FSEL R26, R27, 1, P5 ;  /* 0x3f8000001b1a7808 */ /* 0x000fe40002800000 */
[----:B--2---:R-:W-:-:S03]  /*0670*/  FSETP.GT.AND P4, PT, R18, 8.50705917302346158658e+37, PT ;  /* 0x7e8000001200780b */ /* 0x004fc60003f84000 */
[----:B------:R-:W-:Y:S01]  /*0680*/  @P5 FMUL R16, R16, 0.25 ;  /* 0x3e80000010105820 */ /* 0x000fe20000400000 */
[----:B------:R-:W-:Y:S01]  /*0690*/  FSETP.GEU.AND P5, PT, R17, 1.175494350822287508e-38, PT ;  /* 0x008000001100780b */ /* 0x000fe20003fae000 */
[----:B----4-:R-:W-:Y:S01]  /*06a0*/  FADD R25, -R15, R7 ;  /* 0x000000070f197221 */ /* 0x010fe20000000100 */
[----:B------:R-:W-:Y:S01]  /*06b0*/  FSEL R7, R27, 1, P3 ;  /* 0x3f8000001b077808 */ /* 0x000fe20001800000 */
[----:B------:R-:W-:Y:S01]  /*06c0*/  @P3 FMUL R17, R17, 0.25 ;  /* 0x3e80000011113820 */ /* 0x000fe20000400000 */
[----:B------:R-:W-:Y:S01]  /*06d0*/  @!P6 FMUL R16, R16, 16777216 ;  /* 0x4b8000001010e820 */ /* 0x000fe20000400000 */
[----:B------:R-:W-:Y:S01]  /*06e0*/  @!P6 FMUL R26, R26, 16777216 ;  /* 0x4b8000001a1ae820 */ /* 0x000fe20000400000 */
[----:B0-----:R-:W-:Y:S01]  /*06f0*/  FSETP.GT.AND P3, PT, R19, 8.50705917302346158658e+37, PT ;  /* 0x7e8000001300780b */ /* 0x001fe20003f64000 */
[----:B------:R-:W-:Y:S01]  /*0700*/  FADD R24, -R15, R11 ;  /* 0x0000000b0f187221 */ /* 0x000fe20000000100 */
[C---:B------:R-:W-:Y:S02]  /*0710*/  FSETP.GEU.AND P6, PT, R18.reuse, 1.175494350822287508e-38, PT ;  /* 0x008000001200780b */ /* 0x040fe40003fce000 */
[----:B------:R-:W-:Y:S01]  /*0720*/  FSEL R11, R27, 1, P4 ;  /* 0x3f8000001b0b7808 */ /* 0x000fe20002000000 */
[----:B------:R-:W-:Y:S01]  /*0730*/  @P4 FMUL R18, R18, 0.25 ;  /* 0x3e80000012124820 */ /* 0x000fe20000400000 */
[----:B------:R-:W-:Y:S01]  /*0740*/  FSETP.GEU.AND P4, PT, R19, 1.175494350822287508e-38, PT ;  /* 0x008000001300780b */ /* 0x000fe20003f8e000 */
[----:B------:R-:W0:Y:S01]  /*0750*/  MUFU.RCP R15, R16 ;  /* 0x00000010000f7308 */ /* 0x000e220000001000 */
[----:B------:R-:W-:-:S05]  /*0760*/  @!P5 FMUL R17, R17, 16777216 ;  /* 0x4b8000001111d820 */ /* 0x000fca0000400000 */
[----:B------:R-:W-:Y:S02]  /*0770*/  @P3 FMUL R19, R19, 0.25 ;  /* 0x3e80000013133820 */ /* 0x000fe40000400000 */
[----:B------:R-:W-:Y:S01]  /*0780*/  @!P6 FMUL R18, R18, 16777216 ;  /* 0x4b8000001212e820 */ /* 0x000fe20000400000 */
[----:B------:R-:W1:Y:S03]  /*0790*/  MUFU.RCP R28, R17 ;  /* 0x00000011001c7308 */ /* 0x000e660000001000 */
[----:B------:R-:W-:-:S05]  /*07a0*/  @!P4 FMUL R19, R19, 16777216 ;  /* 0x4b8000001313c820 */ /* 0x000fca0000400000 */
[----:B------:R-:W2:Y:S01]  /*07b0*/  MUFU.RCP R18, R18 ;  /* 0x0000001200127308 */ /* 0x000ea20000001000 */
[----:B0-----:R-:W-:Y:S01]  /*07c0*/  FMUL R15, R15, R26 ;  /* 0x0000001a0f0f7220 */ /* 0x001fe20000400000 */
[----:B------:R-:W-:-:S06]  /*07d0*/  FSEL R26, R27, 1, P3 ;  /* 0x3f8000001b1a7808 */ /* 0x000fcc0001800000 */
[----:B------:R-:W0:Y:S01]  /*07e0*/  MUFU.RCP R19, R19 ;  /* 0x0000001300137308 */ /* 0x000e220000001000 */
[----:B------:R-:W-:Y:S01]  /*07f0*/  @!P5 FMUL R7, R7, 16777216 ;  /* 0x4b8000000707d820 */ /* 0x000fe20000400000 */
[----:B------:R-:W-:Y:S01]  /*0800*/  @!P6 FMUL R11, R11, 16777216 ;  /* 0x4b8000000b0be820 */ /* 0x000fe20000400000 */
[----:B------:R-:W-:Y:S01]  /*0810*/  FADD R10, -R14, R10 ;  /* 0x0000000a0e0a7221 */ /* 0x000fe20000000100 */
[----:B------:R-:W-:Y:S01]  /*0820*/  @!P4 FMUL R26, R26, 16777216 ;  /* 0x4b8000001a1ac820 */ /* 0x000fe20000400000 */
[----:B------:R-:W-:Y:S01]  /*0830*/  FADD R14, -R14, R6 ;  /* 0x000000060e0e7221 */ /* 0x000fe20000000100 */
[C---:B------:R-:W-:Y:S01]  /*0840*/  FADD R9, -R13.reuse, R9 ;  /* 0x000000090d097221 */ /* 0x040fe20000000100 */
[----:B------:R-:W-:Y:S01]  /*0850*/  FADD R5, -R13, R5 ;  /* 0x000000050d057221 */ /* 0x000fe20000000100 */
[C---:B------:R-:W-:Y:S01]  /*0860*/  FADD R8, -R12.reuse, R8 ;  /* 0x000000080c087221 */ /* 0x040fe20000000100 */
[----:B------:R-:W-:Y:S01]  /*0870*/  FADD R4, -R12, R4 ;  /* 0x000000040c047221 */ /* 0x000fe20000000100 */
[----:B-1----:R-:W-:Y:S01]  /*0880*/  FMUL R28, R28, R7 ;  /* 0x000000071c1c7220 */ /* 0x002fe20000400000 */
[----:B--2---:R-:W-:Y:S01]  /*0890*/  FMUL R11, R18, R11 ;  /* 0x0000000b120b7220 */ /* 0x004fe20000400000 */
[-C--:B------:R-:W-:Y:S01]  /*08a0*/  FMUL R13, R8, R15.reuse ;  /* 0x0000000f080d7220 */ /* 0x080fe20000400000 */
[----:B------:R-:W-:Y:S01]  /*08b0*/  FMUL R29, R4, R15 ;  /* 0x0000000f041d7220 */ /* 0x000fe20000400000 */
[----:B------:R-:W-:Y:S01]  /*08c0*/  FMUL R16, R5, R28 ;  /* 0x0000001c05107220 */ /* 0x000fe20000400000 */
[----:B0-----:R-:W-:Y:S01]  /*08d0*/  FMUL R26, R19, R26 ;  /* 0x0000001a131a7220 */ /* 0x001fe20000400000 */
[----:B------:R-:W-:Y:S01]  /*08e0*/  FMUL R12, R9, R28 ;  /* 0x0000001c090c7220 */ /* 0x000fe20000400000 */
[-C--:B------:R-:W-:Y:S01]  /*08f0*/  FMUL R17, R14, R11.reuse ;  /* 0x0000000b0e117220 */ /* 0x080fe20000400000 */
[----:B------:R-:W-:Y:S01]  /*0900*/  FMUL R19, R10, R11 ;  /* 0x0000000b0a137220 */ /* 0x000fe20000400000 */
[----:B------:R-:W-:-:S02]  /*0910*/  CS2R R4, SRZ ;  /* 0x0000000000047805 */ /* 0x000fc4000001ff00 */
[----:B------:R-:W-:Y:S02]  /*0920*/  CS2R R6, SRZ ;  /* 0x0000000000067805 */ /* 0x000fe4000001ff00 */
[----:B------:R-:W-:Y:S02]  /*0930*/  CS2R R8, SRZ ;  /* 0x0000000000087805 */ /* 0x000fe4000001ff00 */
[----:B------:R-:W-:Y:S02]  /*0940*/  CS2R R10, SRZ ;  /* 0x00000000000a7805 */ /* 0x000fe4000001ff00 */
[----:B------:R-:W2:Y:S04]  /*0950*/  @!P2 LDG.E.EL.128 R4, desc[UR6][R30.64] ;  /* 0x000000061e04a981 */ /* 0x000ea8000c2e1d00 */
[----:B---3--:R-:W2:Y:S01]  /*0960*/  @!P2 LDG.E.EL.128 R8, desc[UR6][R32.64] ;  /* 0x000000062008a981 */ /* 0x008ea2000c2e1d00 */
[----:B------:R-:W-:Y:S01]  /*0970*/  LOP3.LUT R23, R23, 0x1fc, RZ, 0xc0, !PT ;  /* 0x000001fc17177812 */ /* 0x000fe200078ec0ff */
[----:B------:R-:W0:Y:S01]  /*0980*/  S2R R27, SR_TID.X ;  /* 0x00000000001b7919 */ /* 0x000e220000002100 */
[----:B------:R-:W-:-:S05]  /*0990*/  LOP3.LUT R22, R22, 0x7c, RZ, 0xc0, !PT ;  /* 0x0000007c16167812 */ /* 0x000fca00078ec0ff */
[----:B------:R-:W-:Y:S02]  /*09a0*/  IMAD.IADD R22, R23, 0x1, R22 ;  /* 0x0000000117167824 */ /* 0x000fe400078e0216 */
[-CC-:B--2---:R-:W-:Y:S01]  /*09b0*/  FFMA R29, R29, R4.reuse, R8.reuse ;  /* 0x000000041d1d7223 */ /* 0x184fe20000000008 */
[----:B------:R-:W-:Y:S01]  /*09c0*/  FFMA R4, R13, R4, R8 ;  /* 0x000000040d047223 */ /* 0x000fe20000000008 */
[----:B------:R-:W-:-:S04]  /*09d0*/  LOP3.LUT R8, R23, 0x200, RZ, 0xfc, !PT ;  /* 0x0000020017087812 */ /* 0x000fc800078efcff */
[----:B------:R-:W-:-:S04]  /*09e0*/  SHF.R.U32.HI R8, RZ, 0x2, R8 ;  /* 0x00000002ff087819 */ /* 0x000fc80000011608 */
[----:B------:R-:W-:-:S05]  /*09f0*/  LOP3.LUT R8, R8, 0xfc, RZ, 0xc0, !PT ;  /* 0x000000fc08087812 */ /* 0x000fca00078ec0ff */
[----:B------:R-:W-:Y:S01]  /*0a00*/  IMAD.IADD R14, R23, 0x1, R8 ;  /* 0x00000001170e7824 */ /* 0x000fe200078e0208 */
[----:B------:R-:W-:Y:S01]  /*0a10*/  LEA R13, R22, UR4, 0x2 ;  /* 0x00000004160d7c11 */ /* 0x000fe2000f8e10ff */
[----:B------:R-:W-:-:S03]  /*0a20*/  FFMA R8, R16, R5, R9 ;  /* 0x0000000510087223 */ /* 0x000fc60000000009 */
[----:B------:R-:W-:Y:S01]  /*0a30*/  LEA R16, R14, UR4, 0x2 ;  /* 0x000000040e107c11 */ /* 0x000fe2000f8e10ff */
[----:B------:R-:W-:Y:S01]  /*0a40*/  FFMA R22, R12, R5, R9 ;  /* 0x000000050c167223 */ /* 0x000fe20000000009 */
[-CC-:B------:R-:W-:Y:S01]  /*0a50*/  FFMA R5, R17, R6.reuse, R10.reuse ;  /* 0x0000000611057223 */ /* 0x180fe2000000000a */
[----:B------:R-:W1:Y:S01]  /*0a60*/  LDS.128 R12, [R13] ;  /* 0x000000000d0c7984 */ /* 0x000e620000000c00 */
[----:B------:R-:W-:-:S03]  /*0a70*/  FFMA R9, R19, R6, R10 ;  /* 0x0000000613097223 */ /* 0x000fc6000000000a */
[----:B------:R-:W2:Y:S01]  /*0a80*/  LDS.128 R16, [R16+0x800] ;  /* 0x0008000010107984 */ /* 0x000ea20000000c00 */
[----:B------:R-:W-:Y:S01]  /*0a90*/  FMUL R6, R25, R26 ;  /* 0x0000001a19067220 */ /* 0x000fe20000400000 */
[----:B0-----:R-:W-:-:S05]  /*0aa0*/  IMAD.SHL.U32 R25, R27, 0x100, RZ ;  /* 0x000001001b197824 */ /* 0x001fca00078e00ff */
[----:B------:R-:W-:-:S04]  /*0ab0*/  LOP3.LUT R25, R25, 0x300, RZ, 0xc0, !PT ;  /* 0x0000030019197812 */ /* 0x000fc800078ec0ff */
[----:B------:R-:W-:-:S04]  /*0ac0*/  LOP3.LUT R20, R25, R20, RZ, 0xfc, !PT ;  /* 0x0000001419147212 */ /* 0x000fc800078efcff */
[----:B------:R-:W-:Y:S01]  /*0ad0*/  LOP3.LUT R20, R20, 0x4, R21, 0xf8, !PT ;  /* 0x0000000414147812 */ /* 0x000fe200078ef815 */
[----:B------:R-:W-:-:S03]  /*0ae0*/  FMUL R10, R24, R26 ;  /* 0x0000001a180a7220 */ /* 0x000fc60000400000 */
[----:B------:R-:W-:Y:S01]  /*0af0*/  LOP3.LUT R20, R20, 0x8, R21, 0xf8, !PT ;  /* 0x0000000814147812 */ /* 0x000fe200078ef815 */
[-CC-:B------:R-:W-:Y:S01]  /*0b00*/  FFMA R6, R6, R7.reuse, R11.reuse ;  /* 0x0000000706067223 */ /* 0x180fe2000000000b */
[----:B------:R-:W-:Y:S01]  /*0b10*/  FFMA R10, R10, R7, R11 ;  /* 0x000000070a0a7223 */ /* 0x000fe2000000000b */
[C---:B------:R-:W-:Y:S02]  /*0b20*/  LOP3.LUT R7, R25.reuse, 0x40, RZ, 0xfc, !PT ;  /* 0x0000004019077812 */ /* 0x040fe400078efcff */
[----:B------:R-:W-:Y:S02]  /*0b30*/  LOP3.LUT R20, R20, R3, RZ, 0xfc, !PT ;  /* 0x0000000314147212 */ /* 0x000fe400078efcff */
[C---:B------:R-:W-:Y:S02]  /*0b40*/  LOP3.LUT R3, R25.reuse, 0x80, RZ, 0xfc, !PT ;  /* 0x0000008019037812 */ /* 0x040fe400078efcff */
[C---:B------:R-:W-:Y:S02]  /*0b50*/  LOP3.LUT R21, R25.reuse, 0xc0, RZ, 0xfc, !PT ;  /* 0x000000c019157812 */ /* 0x040fe400078efcff */
[----:B------:R-:W-:-:S02]  /*0b60*/  LEA.HI R11, R25, R20, RZ, 0x1a ;  /* 0x00000014190b7211 */ /* 0x000fc400078fd0ff */
[-C--:B------:R-:W-:Y:S02]  /*0b70*/  LEA.HI R7, R7, R20.reuse, RZ, 0x1a ;  /* 0x0000001407077211 */ /* 0x080fe400078fd0ff */
[-C--:B------:R-:W-:Y:S02]  /*0b80*/  LEA.HI R3, R3, R20.reuse, RZ, 0x1a ;  /* 0x0000001403037211 */ /* 0x080fe400078fd0ff */
[----:B------:R-:W-:Y:S01]  /*0b90*/  LEA.HI R20, R21, R20, RZ, 0x1a ;  /* 0x0000001415147211 */ /* 0x000fe200078fd0ff */
[----:B-1----:R-:W-:Y:S01]  /*0ba0*/  FADD R12, R12, R29 ;  /* 0x0000001d0c0c7221 */ /* 0x002fe20000000000 */
[----:B------:R-:W-:Y:S01]  /*0bb0*/  LEA R11, R11, UR4, 0x2 ;  /* 0x000000040b0b7c11 */ /* 0x000fe2000f8e10ff */
[----:B------:R-:W-:Y:S01]  /*0bc0*/  BAR.SYNC.DEFER_BLOCKING 0x0 ;  /* 0x0000000000007b1d */ /* 0x000fe20000010000 */
[----:B------:R-:W-:Y:S01]  /*0bd0*/  FADD R8, R13, R8 ;  /* 0x000000080d087221 */ /* 0x000fe20000000000 */
[----:B--2---:R-:W-:Y:S01]  /*0be0*/  FADD R9, R18, R9 ;  /* 0x0000000912097221 */ /* 0x004fe20000000000 */
[----:B------:R-:W-:Y:S01]  /*0bf0*/  LEA R7, R7, UR4, 0x2 ;  /* 0x0000000407077c11 */ /* 0x000fe2000f8e10ff */
[----:B------:R-:W-:Y:S01]  /*0c00*/  FADD R5, R14, R5 ;  /* 0x000000050e057221 */ /* 0x000fe20000000000 */
[----:B------:R-:W-:Y:S01]  /*0c10*/  FADD R10, R19, R10 ;  /* 0x0000000a130a7221 */ /* 0x000fe20000000000 */
[----:B------:R-:W-:Y:S01]  /*0c20*/  LEA R18, R3, UR4, 0x2 ;  /* 0x0000000403127c11 */ /* 0x000fe2000f8e10ff */
[----:B------:R-:W-:Y:S01]  /*0c30*/  FADD R6, R15, R6 ;  /* 0x000000060f067221 */ /* 0x000fe20000000000 */
[----:B------:R-:W-:Y:S01]  /*0c40*/  LEA R19, R20, UR4, 0x2 ;  /* 0x0000000414137c11 */ /* 0x000fe2000f8e10ff */
[----:B------:R-:W-:Y:S01]  /*0c50*/  FADD R16, R16, R4 ;  /* 0x0000000410107221 */ /* 0x000fe20000000000 */
[----:B------:R-:W-:Y:S01]  /*0c60*/  FADD R17, R17, R22 ;  /* 0x0000001611117221 */ /* 0x000fe20000000000 */
[----:B------:R-:W-:Y:S01]  /*0c70*/  IMAD.SHL.U32 R27, R27, 0x4, RZ ;  /* 0x000000041b1b7824 */ /* 0x000fe200078e00ff */
[----:B------:R-:W-:Y:S04]  /*0c80*/  STS [R11], R12 ;  /* 0x0000000c0b007388 */ /* 0x000fe80000000800 */
[----:B------:R-:W-:Y:S04]  /*0c90*/  STS [R7+0x100], R8 ;  /* 0x0001000807007388 */ /* 0x000fe80000000800 */
[----:B------:R0:W-:Y:S04]  /*0ca0*/  STS [R18+0x200], R5 ;  /* 0x0002000512007388 */ /* 0x0001e80000000800 */
[----:B------:R1:W-:Y:S04]  /*0cb0*/  STS [R19+0x300], R6 ;  /* 0x0003000613007388 */ /* 0x0003e80000000800 */
[----:B------:R-:W-:Y:S04]  /*0cc0*/  STS [R11+0x80], R16 ;  /* 0x000080100b007388 */ /* 0x000fe80000000800 */
[----:B------:R-:W-:Y:S04]  /*0cd0*/  STS [R7+0x180], R17 ;  /* 0x0001801107007388 */ /* 0x000fe80000000800 */
[----:B------:R-:W-:Y:S04]  /*0ce0*/  STS [R18+0x280], R9 ;  /* 0x0002800912007388 */ /* 0x000fe80000000800 */
[----:B------:R-:W-:Y:S01]  /*0cf0*/  STS [R19+0x380], R10 ;  /* 0x0003800a13007388 */ /* 0x000fe20000000800 */
[----:B------:R-:W-:-:S04]  /*0d00*/  SHF.R.U32.HI R4, RZ, 0x6, R27 ;  /* 0x00000006ff047819 */ /* 0x000fc8000001161b */
[----:B------:R-:W-:-:S05]  /*0d10*/  SGXT.U32 R4, R4, 0x3 ;  /* 0x000000030404781a */ /* 0x000fca0000000000 */
[----:B------:R-:W-:-:S05]  /*0d20*/  IMAD.IADD R4, R23, 0x1, R4 ;  /* 0x0000000117047824 */ /* 0x000fca00078e0204 */
[----:B------:R-:W-:Y:S01]  /*0d30*/  LEA R20, R4, UR4, 0x2 ;  /* 0x0000000404147c11 */ /* 0x000fe2000f8e10ff */
[----:B------:R-:W-:Y:S08]  /*0d40*/  BAR.SYNC.DEFER_BLOCKING 0x0 ;  /* 0x0000000000007b1d */ /* 0x000ff00000010000 */
[----:B0-----:R-:W0:Y:S01]  /*0d50*/  LDC.64 R4, c[0x0][0x240] ;  /* 0x00009000ff047b82 */ /* 0x001e220000000a00 */
[----:B------:R-:W-:Y:S04]  /*0d60*/  LDS R12, [R20] ;  /* 0x00000000140c7984 */ /* 0x000fe80000000800 */
[----:B------:R-:W-:Y:S04]  /*0d70*/  LDS R13, [R20+0x4] ;  /* 0x00000400140d7984 */ /* 0x000fe80000000800 */
[----:B------:R-:W-:Y:S04]  /*0d80*/  LDS R14, [R20+0x8] ;  /* 0x00000800140e7984 */ /* 0x000fe80000000800 */
[----:B------:R-:W2:Y:S01]  /*0d90*/  LDS R15, [R20+0xc] ;  /* 0x00000c00140f7984 */ /* 0x000ea20000000800 */
[----:B-1----:R-:W-:Y:S01]  /*0da0*/  LOP3.LUT R6, R23, 0x200, RZ, 0xfc, !PT ;  /* 0x0000020017067812 */ /* 0x002fe200078efcff */
[----:B0-----:R-:W-:-:S03]  /*0db0*/  IMAD.WIDE R2, R2, 0x4, R4 ;  /* 0x0000000402027825 */ /* 0x001fc600078e0204 */
[----:B------:R-:W-:-:S04]  /*0dc0*/  LEA.HI R23, R6, R23, RZ, 0x1a ;  /* 0x0000001706177211 */ /* 0x000fc800078fd0ff */
[----:B------:R-:W-:Y:S01]  /*0dd0*/  LEA R23, R23, UR4, 0x2 ;  /* 0x0000000417177c11 */ /* 0x000fe2000f8e10ff */
[----:B--2---:R0:W-:Y:S02]  /*0de0*/  @P1 STG.E.128 desc[UR6][R2.64], R12 ;  /* 0x0000000c02001986 */ /* 0x0041e4000c101d06 */
[----:B0-----:R-:W-:Y:S05]  /*0df0*/  @!P0 EXIT ;  /* 0x000000000000894d */ /* 0x001fea0003800000 */
[----:B------:R-:W-:Y:S01]  /*0e00*/  LDS R8, [R23+0x800] ;  /* 0x0008000017087984 */ /* 0x000fe20000000800 */
[----:B0-----:R-:W-:-:S03]  /*0e10*/  IMAD.WIDE R2, R0, 0x4, R4 ;  /* 0x0000000400027825 */ /* 0x001fc600078e0204 */
[----:B------:R-:W-:Y:S04]  /*0e20*/  LDS R9, [R23+0x804] ;  /* 0x0008040017097984 */ /* 0x000fe80000000800 */
[----:B------:R-:W-:Y:S04]  /*0e30*/  LDS R10, [R23+0x808] ;  /* 0x00080800170a7984 */ /* 0x000fe80000000800 */
[----:B------:R-:W0:Y:S04]  /*0e40*/  LDS R11, [R23+0x80c] ;  /* 0x00080c00170b7984 */ /* 0x000e280000000800 */
[----:B0-----:R-:W-:Y:S01]  /*0e50*/  STG.E.128 desc[UR6][R2.64], R8 ;  /* 0x0000000802007986 */ /* 0x001fe2000c101d06 */
[----:B------:R-:W-:Y:S05]  /*0e60*/  EXIT ;  /* 0x000000000000794d */ /* 0x000fea0003800000 */
.L_x_0:
[----:B------:R-:W-:-:S00]  /*0e70*/  BRA `(.L_x_0) ;  /* 0xfffffffc00fc7947 */ /* 0x000fc0000383ffff */
[----:B------:R-:W-:-:S00]  /*0e80*/  NOP ;  /* 0x0000000000007918 */ /* 0x000fc00000000000 */
[----:B------:R-:W-:-:S00]  /*0e90*/  NOP ;  /* 0x0000000000007918 */ /* 0x000fc00000000000 */
[----:B------:R-:W-:-:S00]  /*0ea0*/  NOP ;  /* 0x0000000000007918 */ /* 0x000fc00000000000 */
[----:B------:R-:W-:-:S00]  /*0eb0*/  NOP ;  /* 0x0000000000007918 */ /* 0x000fc00000000000 */
[----:B------:R-:W-:-:S00]  /*0ec0*/  NOP ;  /* 0x0000000000007918 */ /* 0x000fc00000000000 */
[----:B------:R-:W-:-:S00]  /*0ed0*/  NOP ;  /* 0x0000000000007918 */ /* 0x000fc00000000000 */
[----:B------:R-:W-:-:S00]  /*0ee0*/  NOP ;  /* 0x0000000000007918 */ /* 0x000fc00000000000 */
[----:B------:R-:W-:-:S00]  /*0ef0*/  NOP ;  /* 0x0000000000007918 */ /* 0x000fc00000000000 */
.L_x_1:


//--------------------- .nv.global.init           --------------------------
	.section	.nv.global.init,"aw",@progbits
.nv.global.init:
	.type		_$_str,@object
	.size		_$_str,(_$_str_$_2 - _$_str)
_$_str:
        /*0000*/ 	.byte	0x5f, 0x5f, 0x43, 0x55, 0x44, 0x41, 0x5f, 0x46, 0x54, 0x5a, 0x00
	.type		_$_str_$_2,@object
	.size		_$_str_$_2,(.L_1 - _$_str_$_2)
_$_str_$_2:
        /*000b*/ 	.byte	0x5f, 0x5f, 0x43, 0x55, 0x44, 0x41, 0x5f, 0x50, 0x52, 0x45, 0x43, 0x5f, 0x53, 0x51, 0x52, 0x54
        /*001b*/ 	.byte	0x00
.L_1:


//--------------------- .nv.shared.triton_poi_fused__native_batch_norm_legit_no_training_add_3 --------------------------
	.section	.nv.shared.triton_poi_fused__native_batch_norm_legit_no_training_add_3,"aw",@nobits
	.sectionflags	@""
	.align	16
	.zero		1024


//--------------------- .nv.constant0.triton_poi_fused__native_batch_norm_legit_no_training_add_3 --------------------------
	.section	.nv.constant0.triton_poi_fused__native_batch_norm_legit_no_training_add_3,"a",@progbits
	.sectionflags	@""
	.align	4
.nv.constant0.triton_poi_fused__native_batch_norm_legit_no_training_add_3:
	.zero		592
